//
// Generated by NVIDIA NVVM Compiler
//
// Compiler Build ID: CL-36424714
// Cuda compilation tools, release 13.0, V13.0.88
// Based on NVVM 20.0.0
//

.version 9.0
.target sm_100
.address_size 64

	// .globl	_Z6stdGPUPdS_d

.visible .entry _Z6stdGPUPdS_d(
	.param .u64 .ptr .align 1 _Z6stdGPUPdS_d_param_0,
	.param .u64 .ptr .align 1 _Z6stdGPUPdS_d_param_1,
	.param .f64 _Z6stdGPUPdS_d_param_2
)
{
	.reg .pred 	%p<2>;
	.reg .b32 	%r<2>;
	.reg .b64 	%rd<8>;
	.reg .b64 	%fd<5>;

	ld.param.u64 	%rd1, [_Z6stdGPUPdS_d_param_0];
	ld.param.u64 	%rd2, [_Z6stdGPUPdS_d_param_1];
	ld.param.f64 	%fd1, [_Z6stdGPUPdS_d_param_2];
	mov.u32 	%r1, %ctaid.x;
	setp.gt.u32 	%p1, %r1, 1023;
	@%p1 bra 	$L__BB0_2;
	cvta.to.global.u64 	%rd3, %rd1;
	cvta.to.global.u64 	%rd4, %rd2;
	mul.wide.u32 	%rd5, %r1, 8;
	add.s64 	%rd6, %rd3, %rd5;
	ld.global.f64 	%fd2, [%rd6];
	sub.f64 	%fd3, %fd2, %fd1;
	mul.f64 	%fd4, %fd3, %fd3;
	add.s64 	%rd7, %rd4, %rd5;
	st.global.f64 	[%rd7], %fd4;
$L__BB0_2:
	ret;

}


// ===== COMPILED SASS (sm_100) =====

	.target	sm_100

	.elftype	@"ET_EXEC"


//--------------------- .note.nv.tkinfo           --------------------------
	.section	.note.nv.tkinfo,"",@"SHT_NOTE"
	.sectionflags	@"SHF_NOTE_NV_TKINFO"
	.tkinfo
        /*0018*/ 	.word	0x00000002
        /*0030*/ 	.string	""
        /*0030*/ 	.string	"ptxas"
        /*0030*/ 	.string	"Cuda compilation tools, release 13.0, V13.0.88"
        /*0030*/ 	.string	"Build cuda_13.0.r13.0/compiler.36424714_0"
        /*0030*/ 	.string	"-arch sm_100 -m 64 "



//--------------------- .note.nv.cuinfo           --------------------------
	.section	.note.nv.cuinfo,"",@"SHT_NOTE"
	.sectionflags	@"SHF_NOTE_NV_CUINFO"
        /*0018*/ 	.short	0x0002
        /*001a*/ 	.short	0x0064
        /*001c*/ 	.short	0x0082
	.zero		2


//--------------------- .nv.info                  --------------------------
	.section	.nv.info,"",@"SHT_CUDA_INFO"
	.align	4


	//----- nvinfo : EIATTR_REGCOUNT
	.align		4
        /*0000*/ 	.byte	0x04, 0x2f
        /*0002*/ 	.short	(.L_1 - .L_0)
	.align		4
.L_0:
        /*0004*/ 	.word	index@(_Z6stdGPUPdS_d)
        /*0008*/ 	.word	0x0000000c


	//----- nvinfo : EIATTR_FRAME_SIZE
	.align		4
.L_1:
        /*000c*/ 	.byte	0x04, 0x11
        /*000e*/ 	.short	(.L_3 - .L_2)
	.align		4
.L_2:
        /*0010*/ 	.word	index@(_Z6stdGPUPdS_d)
        /*0014*/ 	.word	0x00000000


	//----- nvinfo : EIATTR_MIN_STACK_SIZE
	.align		4
.L_3:
        /*0018*/ 	.byte	0x04, 0x12
        /*001a*/ 	.short	(.L_5 - .L_4)
	.align		4
.L_4:
        /*001c*/ 	.word	index@(_Z6stdGPUPdS_d)
        /*0020*/ 	.word	0x00000000
.L_5:


//--------------------- .nv.compat                --------------------------
	.section	.nv.compat,"",@"SHT_CUDA_COMPAT_INFO"
	.align	4
        /*0000*/ 	.byte	0x02, 0x09, 0x00, 0x00, 0x02, 0x02, 0x01, 0x00, 0x02, 0x05, 0x05, 0x00, 0x03, 0x07, 0x01, 0x01
        /*0010*/ 	.byte	0x02, 0x03, 0x00, 0x00, 0x02, 0x06, 0x01, 0x00, 0x04, 0x0b, 0x08, 0x00, 0x01, 0x00, 0x00, 0x00
        /*0020*/ 	.byte	0x00, 0x00, 0x00, 0x00


//--------------------- .nv.info._Z6stdGPUPdS_d   --------------------------
	.section	.nv.info._Z6stdGPUPdS_d,"",@"SHT_CUDA_INFO"
	.sectionflags	@""
	.align	4


	//----- nvinfo : EIATTR_CUDA_API_VERSION
	.align		4
        /*0000*/ 	.byte	0x04, 0x37
        /*0002*/ 	.short	(.L_7 - .L_6)
.L_6:
        /*0004*/ 	.word	0x00000082


	//----- nvinfo : EIATTR_KPARAM_INFO
	.align		4
.L_7:
        /*0008*/ 	.byte	0x04, 0x17
        /*000a*/ 	.short	(.L_9 - .L_8)
.L_8:
        /*000c*/ 	.word	0x00000000
        /*0010*/ 	.short	0x0002
        /*0012*/ 	.short	0x0010
        /*0014*/ 	.byte	0x00, 0xf0, 0x21, 0x00


	//----- nvinfo : EIATTR_KPARAM_INFO
	.align		4
.L_9:
        /*0018*/ 	.byte	0x04, 0x17
        /*001a*/ 	.short	(.L_11 - .L_10)
.L_10:
        /*001c*/ 	.word	0x00000000
        /*0020*/ 	.short	0x0001
        /*0022*/ 	.short	0x0008
        /*0024*/ 	.byte	0x00, 0xf5, 0x21, 0x00


	//----- nvinfo : EIATTR_KPARAM_INFO
	.align		4
.L_11:
        /*0028*/ 	.byte	0x04, 0x17
        /*002a*/ 	.short	(.L_13 - .L_12)
.L_12:
        /*002c*/ 	.word	0x00000000
        /*0030*/ 	.short	0x0000
        /*0032*/ 	.short	0x0000
        /*0034*/ 	.byte	0x00, 0xf5, 0x21, 0x00


	//----- nvinfo : EIATTR_SPARSE_MMA_MASK
	.align		4
.L_13:
        /*0038*/ 	.byte	0x03, 0x50
        /*003a*/ 	.short	0x0000


	//----- nvinfo : EIATTR_MAXREG_COUNT
	.align		4
        /*003c*/ 	.byte	0x03, 0x1b
        /*003e*/ 	.short	0x00ff


	//----- nvinfo : EIATTR_MERCURY_ISA_VERSION
	.align		4
        /*0040*/ 	.byte	0x03, 0x5f
        /*0042*/ 	.short	0x0101


	//----- nvinfo : EIATTR_VRC_CTA_INIT_COUNT
	.align		4
        /*0044*/ 	.byte	0x02, 0x4a
	.zero		1
	.zero		1


	//----- nvinfo : EIATTR_EXIT_INSTR_OFFSETS
	.align		4
        /*0048*/ 	.byte	0x04, 0x1c
        /*004a*/ 	.short	(.L_15 - .L_14)


	//   ....[0]....
.L_14:
        /*004c*/ 	.word	0x00000030


	//   ....[1]....
        /*0050*/ 	.word	0x000000e0


	//----- nvinfo : EIATTR_CBANK_PARAM_SIZE
	.align		4
.L_15:
        /*0054*/ 	.byte	0x03, 0x19
        /*0056*/ 	.short	0x0018


	//----- nvinfo : EIATTR_PARAM_CBANK
	.align		4
        /*0058*/ 	.byte	0x04, 0x0a
        /*005a*/ 	.short	(.L_17 - .L_16)
	.align		4
.L_16:
        /*005c*/ 	.word	index@(.nv.constant0._Z6stdGPUPdS_d)
        /*0060*/ 	.short	0x0380
        /*0062*/ 	.short	0x0018


	//----- nvinfo : EIATTR_SW_WAR
	.align		4
.L_17:
        /*0064*/ 	.byte	0x04, 0x36
        /*0066*/ 	.short	(.L_19 - .L_18)
.L_18:
        /*0068*/ 	.word	0x00000008
.L_19:


//--------------------- .nv.callgraph             --------------------------
	.section	.nv.callgraph,"",@"SHT_CUDA_CALLGRAPH"
	.align	4
	.sectionentsize	8
	.align		4
        /*0000*/ 	.word	0x00000000
	.align		4
        /*0004*/ 	.word	0xffffffff
	.align		4
        /*0008*/ 	.word	0x00000000
	.align		4
        /*000c*/ 	.word	0xfffffffe
	.align		4
        /*0010*/ 	.word	0x00000000
	.align		4
        /*0014*/ 	.word	0xfffffffd
	.align		4
        /*0018*/ 	.word	0x00000000
	.align		4
        /*001c*/ 	.word	0xfffffffc


//--------------------- .text._Z6stdGPUPdS_d      --------------------------
	.section	.text._Z6stdGPUPdS_d,"ax",@progbits
	.align	128
        .global         _Z6stdGPUPdS_d
        .type           _Z6stdGPUPdS_d,@function
        .size           _Z6stdGPUPdS_d,(.L_x_1 - _Z6stdGPUPdS_d)
        .other          _Z6stdGPUPdS_d,@"STO_CUDA_ENTRY STV_DEFAULT"
_Z6stdGPUPdS_d:
.text._Z6stdGPUPdS_d:
[----:B------:R-:W-:Y:S01]  /*0000*/  LDC R1, c[0x0][0x37c] ;  /* 0x0000df00ff017b82 */ /* 0x000fe20000000800 */
[----:B------:R-:W0:Y:S02]  /*0010*/  S2R R9, SR_CTAID.X ;  /* 0x0000000000097919 */ /* 0x000e240000002500 */
[----:B0-----:R-:W-:-:S13]  /*0020*/  ISETP.GT.U32.AND P0, PT, R9, 0x3ff, PT ;  /* 0x000003ff0900780c */ /* 0x001fda0003f04070 */
[----:B------:R-:W-:Y:S05]  /*0030*/  @P0 EXIT ;  /* 0x000000000000094d */ /* 0x000fea0003800000 */
[----:B------:R-:W0:Y:S01]  /*0040*/  LDC.64 R2, c[0x0][0x380] ;  /* 0x0000e000ff027b82 */ /* 0x000e220000000a00 */
[----:B------:R-:W1:Y:S01]  /*0050*/  LDCU.64 UR4, c[0x0][0x358] ;  /* 0x00006b00ff0477ac */ /* 0x000e620008000a00 */
[----:B------:R-:W2:Y:S06]  /*0060*/  LDCU.64 UR6, c[0x0][0x390] ;  /* 0x00007200ff0677ac */ /* 0x000eac0008000a00 */
[----:B------:R-:W3:Y:S01]  /*0070*/  LDC.64 R6, c[0x0][0x388] ;  /* 0x0000e200ff067b82 */ /* 0x000ee20000000a00 */
[----:B0-----:R-:W-:-:S06]  /*0080*/  IMAD.WIDE.U32 R2, R9, 0x8, R2 ;  /* 0x0000000809027825 */ /* 0x001fcc00078e0002 */
[----:B-1----:R-:W2:Y:S01]  /*0090*/  LDG.E.64 R2, desc[UR4][R2.64] ;  /* 0x0000000402027981 */ /* 0x002ea2000c1e1b00 */
[----:B---3--:R-:W-:Y:S01]  /*00a0*/  IMAD.WIDE.U32 R6, R9, 0x8, R6 ;  /* 0x0000000809067825 */ /* 0x008fe200078e0006 */
[----:B--2---:R-:W-:-:S08]  /*00b0*/  DADD R4, R2, -UR6 ;  /* 0x8000000602047e29 */ /* 0x004fd00008000000 */
[----:B------:R-:W-:-:S07]  /*00c0*/  DMUL R4, R4, R4 ;  /* 0x0000000404047228 */ /* 0x000fce0000000000 */
[----:B------:R-:W-:Y:S01]  /*00d0*/  STG.E.64 desc[UR4][R6.64], R4 ;  /* 0x0000000406007986 */ /* 0x000fe2000c101b04 */
[----:B------:R-:W-:Y:S05]  /*00e0*/  EXIT ;  /* 0x000000000000794d */ /* 0x000fea0003800000 */
.L_x_0:
[----:B------:R-:W-:-:S00]  /*00f0*/  BRA `(.L_x_0) ;  /* 0xfffffffc00fc7947 */ /* 0x000fc0000383ffff */
[----:B------:R-:W-:-:S00]  /*0100*/  NOP ;  /* 0x0000000000007918 */ /* 0x000fc00000000000 */
[----:B------:R-:W-:-:S00]  /*0110*/  NOP ;  /* 0x0000000000007918 */ /* 0x000fc00000000000 */
[----:B------:R-:W-:-:S00]  /*0120*/  NOP ;  /* 0x0000000000007918 */ /* 0x000fc00000000000 */
[----:B------:R-:W-:-:S00]  /*0130*/  NOP ;  /* 0x0000000000007918 */ /* 0x000fc00000000000 */
[----:B------:R-:W-:-:S00]  /*0140*/  NOP ;  /* 0x0000000000007918 */ /* 0x000fc00000000000 */
[----:B------:R-:W-:-:S00]  /*0150*/  NOP ;  /* 0x0000000000007918 */ /* 0x000fc00000000000 */
[----:B------:R-:W-:-:S00]  /*0160*/  NOP ;  /* 0x0000000000007918 */ /* 0x000fc00000000000 */
[----:B------:R-:W-:-:S00]  /*0170*/  NOP ;  /* 0x0000000000007918 */ /* 0x000fc00000000000 */
.L_x_1:


//--------------------- .nv.shared.reserved.0     --------------------------
	.section	.nv.shared.reserved.0,"aw",@nobits
	.weak		__nv_reservedSMEM_offset_0_alias
	.size		__nv_reservedSMEM_offset_0_alias, 0, 64
	.other		__nv_reservedSMEM_offset_0_alias,@"STO_CUDA_RESERVED_SHARED STV_DEFAULT"
__nv_reservedSMEM_offset_0_alias:
	.zero		0
	.zero		64


//--------------------- .nv.constant0._Z6stdGPUPdS_d --------------------------
	.section	.nv.constant0._Z6stdGPUPdS_d,"a",@progbits
	.sectionflags	@""
	.align	4
.nv.constant0._Z6stdGPUPdS_d:
	.zero		920


//--------------------- SYMBOLS --------------------------

	.type		.nv.reservedSmem.offset0,@object
	.size		.nv.reservedSmem.offset0,0x4
